//
// Generated by NVIDIA NVVM Compiler
//
// Compiler Build ID: CL-36424714
// Cuda compilation tools, release 13.0, V13.0.88
// Based on NVVM 20.0.0
//

.version 9.0
.target sm_100
.address_size 64

	// .globl	saxpy_kernel

.visible .entry saxpy_kernel(
	.param .u32 saxpy_kernel_param_0,
	.param .f32 saxpy_kernel_param_1,
	.param .u64 .ptr .align 1 saxpy_kernel_param_2,
	.param .u64 .ptr .align 1 saxpy_kernel_param_3
)
{
	.reg .pred 	%p<2>;
	.reg .b32 	%r<6>;
	.reg .b32 	%f<5>;
	.reg .b64 	%rd<8>;

	ld.param.u32 	%r2, [saxpy_kernel_param_0];
	ld.param.f32 	%f1, [saxpy_kernel_param_1];
	ld.param.u64 	%rd1, [saxpy_kernel_param_2];
	ld.param.u64 	%rd2, [saxpy_kernel_param_3];
	mov.u32 	%r3, %ctaid.x;
	mov.u32 	%r4, %ntid.x;
	mov.u32 	%r5, %tid.x;
	mad.lo.s32 	%r1, %r3, %r4, %r5;
	setp.ge.s32 	%p1, %r1, %r2;
	@%p1 bra 	$L__BB0_2;
	cvta.to.global.u64 	%rd3, %rd1;
	cvta.to.global.u64 	%rd4, %rd2;
	mul.wide.s32 	%rd5, %r1, 4;
	add.s64 	%rd6, %rd3, %rd5;
	ld.global.f32 	%f2, [%rd6];
	add.s64 	%rd7, %rd4, %rd5;
	ld.global.f32 	%f3, [%rd7];
	fma.rn.f32 	%f4, %f1, %f2, %f3;
	st.global.f32 	[%rd7], %f4;
$L__BB0_2:
	ret;

}


// ===== COMPILED SASS (sm_100) =====

	.target	sm_100

	.elftype	@"ET_EXEC"


//--------------------- .note.nv.tkinfo           --------------------------
	.section	.note.nv.tkinfo,"",@"SHT_NOTE"
	.sectionflags	@"SHF_NOTE_NV_TKINFO"
	.tkinfo
        /*0018*/ 	.word	0x00000002
        /*0030*/ 	.string	""
        /*0030*/ 	.string	"ptxas"
        /*0030*/ 	.string	"Cuda compilation tools, release 13.0, V13.0.88"
        /*0030*/ 	.string	"Build cuda_13.0.r13.0/compiler.36424714_0"
        /*0030*/ 	.string	"-arch sm_100 -m 64 "



//--------------------- .note.nv.cuinfo           --------------------------
	.section	.note.nv.cuinfo,"",@"SHT_NOTE"
	.sectionflags	@"SHF_NOTE_NV_CUINFO"
        /*0018*/ 	.short	0x0002
        /*001a*/ 	.short	0x0064
        /*001c*/ 	.short	0x0082
	.zero		2


//--------------------- .nv.info                  --------------------------
	.section	.nv.info,"",@"SHT_CUDA_INFO"
	.align	4


	//----- nvinfo : EIATTR_REGCOUNT
	.align		4
        /*0000*/ 	.byte	0x04, 0x2f
        /*0002*/ 	.short	(.L_1 - .L_0)
	.align		4
.L_0:
        /*0004*/ 	.word	index@(saxpy_kernel)
        /*0008*/ 	.word	0x0000000a


	//----- nvinfo : EIATTR_FRAME_SIZE
	.align		4
.L_1:
        /*000c*/ 	.byte	0x04, 0x11
        /*000e*/ 	.short	(.L_3 - .L_2)
	.align		4
.L_2:
        /*0010*/ 	.word	index@(saxpy_kernel)
        /*0014*/ 	.word	0x00000000


	//----- nvinfo : EIATTR_MIN_STACK_SIZE
	.align		4
.L_3:
        /*0018*/ 	.byte	0x04, 0x12
        /*001a*/ 	.short	(.L_5 - .L_4)
	.align		4
.L_4:
        /*001c*/ 	.word	index@(saxpy_kernel)
        /*0020*/ 	.word	0x00000000
.L_5:


//--------------------- .nv.compat                --------------------------
	.section	.nv.compat,"",@"SHT_CUDA_COMPAT_INFO"
	.align	4
        /*0000*/ 	.byte	0x02, 0x09, 0x00, 0x00, 0x02, 0x02, 0x01, 0x00, 0x02, 0x05, 0x05, 0x00, 0x03, 0x07, 0x01, 0x01
        /*0010*/ 	.byte	0x02, 0x03, 0x00, 0x00, 0x02, 0x06, 0x01, 0x00, 0x04, 0x0b, 0x08, 0x00, 0x09, 0x00, 0x00, 0x00
        /*0020*/ 	.byte	0x00, 0x00, 0x00, 0x00


//--------------------- .nv.info.saxpy_kernel     --------------------------
	.section	.nv.info.saxpy_kernel,"",@"SHT_CUDA_INFO"
	.sectionflags	@""
	.align	4


	//----- nvinfo : EIATTR_CUDA_API_VERSION
	.align		4
        /*0000*/ 	.byte	0x04, 0x37
        /*0002*/ 	.short	(.L_7 - .L_6)
.L_6:
        /*0004*/ 	.word	0x00000082


	//----- nvinfo : EIATTR_KPARAM_INFO
	.align		4
.L_7:
        /*0008*/ 	.byte	0x04, 0x17
        /*000a*/ 	.short	(.L_9 - .L_8)
.L_8:
        /*000c*/ 	.word	0x00000000
        /*0010*/ 	.short	0x0003
        /*0012*/ 	.short	0x0010
        /*0014*/ 	.byte	0x00, 0xf5, 0x21, 0x00


	//----- nvinfo : EIATTR_KPARAM_INFO
	.align		4
.L_9:
        /*0018*/ 	.byte	0x04, 0x17
        /*001a*/ 	.short	(.L_11 - .L_10)
.L_10:
        /*001c*/ 	.word	0x00000000
        /*0020*/ 	.short	0x0002
        /*0022*/ 	.short	0x0008
        /*0024*/ 	.byte	0x00, 0xf5, 0x21, 0x00


	//----- nvinfo : EIATTR_KPARAM_INFO
	.align		4
.L_11:
        /*0028*/ 	.byte	0x04, 0x17
        /*002a*/ 	.short	(.L_13 - .L_12)
.L_12:
        /*002c*/ 	.word	0x00000000
        /*0030*/ 	.short	0x0001
        /*0032*/ 	.short	0x0004
        /*0034*/ 	.byte	0x00, 0xf0, 0x11, 0x00


	//----- nvinfo : EIATTR_KPARAM_INFO
	.align		4
.L_13:
        /*0038*/ 	.byte	0x04, 0x17
        /*003a*/ 	.short	(.L_15 - .L_14)
.L_14:
        /*003c*/ 	.word	0x00000000
        /*0040*/ 	.short	0x0000
        /*0042*/ 	.short	0x0000
        /*0044*/ 	.byte	0x00, 0xf0, 0x11, 0x00


	//----- nvinfo : EIATTR_SPARSE_MMA_MASK
	.align		4
.L_15:
        /*0048*/ 	.byte	0x03, 0x50
        /*004a*/ 	.short	0x0000


	//----- nvinfo : EIATTR_MAXREG_COUNT
	.align		4
        /*004c*/ 	.byte	0x03, 0x1b
        /*004e*/ 	.short	0x00ff


	//----- nvinfo : EIATTR_MERCURY_ISA_VERSION
	.align		4
        /*0050*/ 	.byte	0x03, 0x5f
        /*0052*/ 	.short	0x0101


	//----- nvinfo : EIATTR_VRC_CTA_INIT_COUNT
	.align		4
        /*0054*/ 	.byte	0x02, 0x4a
	.zero		1
	.zero		1


	//----- nvinfo : EIATTR_EXIT_INSTR_OFFSETS
	.align		4
        /*0058*/ 	.byte	0x04, 0x1c
        /*005a*/ 	.short	(.L_17 - .L_16)


	//   ....[0]....
.L_16:
        /*005c*/ 	.word	0x00000070


	//   ....[1]....
        /*0060*/ 	.word	0x00000120


	//----- nvinfo : EIATTR_CBANK_PARAM_SIZE
	.align		4
.L_17:
        /*0064*/ 	.byte	0x03, 0x19
        /*0066*/ 	.short	0x0018


	//----- nvinfo : EIATTR_PARAM_CBANK
	.align		4
        /*0068*/ 	.byte	0x04, 0x0a
        /*006a*/ 	.short	(.L_19 - .L_18)
	.align		4
.L_18:
        /*006c*/ 	.word	index@(.nv.constant0.saxpy_kernel)
        /*0070*/ 	.short	0x0380
        /*0072*/ 	.short	0x0018


	//----- nvinfo : EIATTR_SW_WAR
	.align		4
.L_19:
        /*0074*/ 	.byte	0x04, 0x36
        /*0076*/ 	.short	(.L_21 - .L_20)
.L_20:
        /*0078*/ 	.word	0x00000008
.L_21:


//--------------------- .nv.callgraph             --------------------------
	.section	.nv.callgraph,"",@"SHT_CUDA_CALLGRAPH"
	.align	4
	.sectionentsize	8
	.align		4
        /*0000*/ 	.word	0x00000000
	.align		4
        /*0004*/ 	.word	0xffffffff
	.align		4
        /*0008*/ 	.word	0x00000000
	.align		4
        /*000c*/ 	.word	0xfffffffe
	.align		4
        /*0010*/ 	.word	0x00000000
	.align		4
        /*0014*/ 	.word	0xfffffffd
	.align		4
        /*0018*/ 	.word	0x00000000
	.align		4
        /*001c*/ 	.word	0xfffffffc


//--------------------- .text.saxpy_kernel        --------------------------
	.section	.text.saxpy_kernel,"ax",@progbits
	.align	128
        .global         saxpy_kernel
        .type           saxpy_kernel,@function
        .size           saxpy_kernel,(.L_x_1 - saxpy_kernel)
        .other          saxpy_kernel,@"STO_CUDA_ENTRY STV_DEFAULT"
saxpy_kernel:
.text.saxpy_kernel:
[----:B------:R-:W-:Y:S01]  /*0000*/  LDC R1, c[0x0][0x37c] ;  /* 0x0000df00ff017b82 */ /* 0x000fe20000000800 */
[----:B------:R-:W0:Y:S07]  /*0010*/  S2R R0, SR_TID.X ;  /* 0x0000000000007919 */ /* 0x000e2e0000002100 */
[----:B------:R-:W0:Y:S01]  /*0020*/  S2UR UR4, SR_CTAID.X ;  /* 0x00000000000479c3 */ /* 0x000e220000002500 */
[----:B------:R-:W1:Y:S07]  /*0030*/  LDCU UR5, c[0x0][0x380] ;  /* 0x00007000ff0577ac */ /* 0x000e6e0008000800 */
[----:B------:R-:W0:Y:S02]  /*0040*/  LDC R7, c[0x0][0x360] ;  /* 0x0000d800ff077b82 */ /* 0x000e240000000800 */
[----:B0-----:R-:W-:-:S05]  /*0050*/  IMAD R7, R7, UR4, R0 ;  /* 0x0000000407077c24 */ /* 0x001fca000f8e0200 */
[----:B-1----:R-:W-:-:S13]  /*0060*/  ISETP.GE.AND P0, PT, R7, UR5, PT ;  /* 0x0000000507007c0c */ /* 0x002fda000bf06270 */
[----:B------:R-:W-:Y:S05]  /*0070*/  @P0 EXIT ;  /* 0x000000000000094d */ /* 0x000fea0003800000 */
[----:B------:R-:W0:Y:S01]  /*0080*/  LDC.64 R2, c[0x0][0x388] ;  /* 0x0000e200ff027b82 */ /* 0x000e220000000a00 */
[----:B------:R-:W1:Y:S01]  /*0090*/  LDCU.64 UR4, c[0x0][0x358] ;  /* 0x00006b00ff0477ac */ /* 0x000e620008000a00 */
[----:B------:R-:W2:Y:S06]  /*00a0*/  LDCU UR6, c[0x0][0x384] ;  /* 0x00007080ff0677ac */ /* 0x000eac0008000800 */
[----:B------:R-:W3:Y:S01]  /*00b0*/  LDC.64 R4, c[0x0][0x390] ;  /* 0x0000e400ff047b82 */ /* 0x000ee20000000a00 */
[----:B0-----:R-:W-:-:S06]  /*00c0*/  IMAD.WIDE R2, R7, 0x4, R2 ;  /* 0x0000000407027825 */ /* 0x001fcc00078e0202 */
[----:B-1----:R-:W2:Y:S01]  /*00d0*/  LDG.E R2, desc[UR4][R2.64] ;  /* 0x0000000402027981 */ /* 0x002ea2000c1e1900 */
[----:B---3--:R-:W-:-:S05]  /*00e0*/  IMAD.WIDE R4, R7, 0x4, R4 ;  /* 0x0000000407047825 */ /* 0x008fca00078e0204 */
[----:B------:R-:W2:Y:S02]  /*00f0*/  LDG.E R7, desc[UR4][R4.64] ;  /* 0x0000000404077981 */ /* 0x000ea4000c1e1900 */
[----:B--2---:R-:W-:-:S05]  /*0100*/  FFMA R7, R2, UR6, R7 ;  /* 0x0000000602077c23 */ /* 0x004fca0008000007 */
[----:B------:R-:W-:Y:S01]  /*0110*/  STG.E desc[UR4][R4.64], R7 ;  /* 0x0000000704007986 */ /* 0x000fe2000c101904 */
[----:B------:R-:W-:Y:S05]  /*0120*/  EXIT ;  /* 0x000000000000794d */ /* 0x000fea0003800000 */
.L_x_0:
[----:B------:R-:W-:-:S00]  /*0130*/  BRA `(.L_x_0) ;  /* 0xfffffffc00fc7947 */ /* 0x000fc0000383ffff */
[----:B------:R-:W-:-:S00]  /*0140*/  NOP ;  /* 0x0000000000007918 */ /* 0x000fc00000000000 */
        /* <DEDUP_REMOVED lines=11> */
.L_x_1:


//--------------------- .nv.shared.reserved.0     --------------------------
	.section	.nv.shared.reserved.0,"aw",@nobits
	.weak		__nv_reservedSMEM_offset_0_alias
	.size		__nv_reservedSMEM_offset_0_alias, 0, 64
	.other		__nv_reservedSMEM_offset_0_alias,@"STO_CUDA_RESERVED_SHARED STV_DEFAULT"
__nv_reservedSMEM_offset_0_alias:
	.zero		0
	.zero		64


//--------------------- .nv.constant0.saxpy_kernel --------------------------
	.section	.nv.constant0.saxpy_kernel,"a",@progbits
	.sectionflags	@""
	.align	4
.nv.constant0.saxpy_kernel:
	.zero		920


//--------------------- SYMBOLS --------------------------

	.type		.nv.reservedSmem.offset0,@object
	.size		.nv.reservedSmem.offset0,0x4
